	.headerflags	@"EF_CUDA_TEXMODE_UNIFIED EF_CUDA_64BIT_ADDRESS EF_CUDA_ACCELERATORS EF_CUDA_SM90 EF_CUDA_VIRTUAL_SM(EF_CUDA_SM90)"
	.elftype	@"ET_EXEC"


//--------------------- .nv.info                  --------------------------
	.section	.nv.info,"",@"SHT_CUDA_INFO"
	.align	4


	//----- nvinfo : EIATTR_REGCOUNT
	.align		4
        /*0000*/ 	.byte	0x04, 0x2f
        /*0002*/ 	.short	(.L_3 - .L_2)
	.align		4
.L_2:
        /*0004*/ 	.word	index@(triton_poi_fused_add_div_sqrt_13)
        /*0008*/ 	.word	0x0000001d


	//----- nvinfo : EIATTR_MIN_STACK_SIZE
	.align		4
.L_3:
        /*000c*/ 	.byte	0x04, 0x12
        /*000e*/ 	.short	(.L_5 - .L_4)
	.align		4
.L_4:
        /*0010*/ 	.word	index@(triton_poi_fused_add_div_sqrt_13)
        /*0014*/ 	.word	0x00000000


	//----- nvinfo : EIATTR_FRAME_SIZE
	.align		4
.L_5:
        /*0018*/ 	.byte	0x04, 0x11
        /*001a*/ 	.short	(.L_7 - .L_6)
	.align		4
.L_6:
        /*001c*/ 	.word	index@(triton_poi_fused_add_div_sqrt_13)
        /*0020*/ 	.word	0x00000000


	//----- nvinfo : EIATTR_MIN_STACK_SIZE
	.align		4
.L_7:
        /*0024*/ 	.byte	0x04, 0x12
        /*0026*/ 	.short	(.L_9 - .L_8)
	.align		4
.L_8:
        /*0028*/ 	.word	index@(triton_poi_fused_add_div_sqrt_13)
        /*002c*/ 	.word	0x00000000
.L_9:


//--------------------- .nv.info.triton_poi_fused_add_div_sqrt_13 --------------------------
	.section	.nv.info.triton_poi_fused_add_div_sqrt_13,"",@"SHT_CUDA_INFO"
	.sectionflags	@""
	.align	4


	//----- nvinfo : EIATTR_CUDA_API_VERSION
	.align		4
        /*0000*/ 	.byte	0x04, 0x37
        /*0002*/ 	.short	(.L_11 - .L_10)
.L_10:
        /*0004*/ 	.word	0x0000007c


	//----- nvinfo : EIATTR_KPARAM_INFO
	.align		4
.L_11:
        /*0008*/ 	.byte	0x04, 0x17
        /*000a*/ 	.short	(.L_13 - .L_12)
.L_12:
        /*000c*/ 	.word	0x00000000
        /*0010*/ 	.short	0x0004
        /*0012*/ 	.short	0x001c
        /*0014*/ 	.byte	0x00, 0xf0, 0x11, 0x00


	//----- nvinfo : EIATTR_KPARAM_INFO
	.align		4
.L_13:
        /*0018*/ 	.byte	0x04, 0x17
        /*001a*/ 	.short	(.L_15 - .L_14)
.L_14:
        /*001c*/ 	.word	0x00000000
        /*0020*/ 	.short	0x0003
        /*0022*/ 	.short	0x0018
        /*0024*/ 	.byte	0x00, 0xf0, 0x11, 0x00


	//----- nvinfo : EIATTR_KPARAM_INFO
	.align		4
.L_15:
        /*0028*/ 	.byte	0x04, 0x17
        /*002a*/ 	.short	(.L_17 - .L_16)
.L_16:
        /*002c*/ 	.word	0x00000000
        /*0030*/ 	.short	0x0002
        /*0032*/ 	.short	0x0010
        /*0034*/ 	.byte	0x00, 0xf4, 0x21, 0x00


	//----- nvinfo : EIATTR_KPARAM_INFO
	.align		4
.L_17:
        /*0038*/ 	.byte	0x04, 0x17
        /*003a*/ 	.short	(.L_19 - .L_18)
.L_18:
        /*003c*/ 	.word	0x00000000
        /*0040*/ 	.short	0x0001
        /*0042*/ 	.short	0x0008
        /*0044*/ 	.byte	0x00, 0xf4, 0x21, 0x00


	//----- nvinfo : EIATTR_KPARAM_INFO
	.align		4
.L_19:
        /*0048*/ 	.byte	0x04, 0x17
        /*004a*/ 	.short	(.L_21 - .L_20)
.L_20:
        /*004c*/ 	.word	0x00000000
        /*0050*/ 	.short	0x0000
        /*0052*/ 	.short	0x0000
        /*0054*/ 	.byte	0x00, 0xf4, 0x21, 0x00


	//----- nvinfo : EIATTR_SPARSE_MMA_MASK
	.align		4
.L_21:
        /*0058*/ 	.byte	0x03, 0x50
        /*005a*/ 	.short	0x0000


	//----- nvinfo : EIATTR_MAXREG_COUNT
	.align		4
        /*005c*/ 	.byte	0x03, 0x1b
        /*005e*/ 	.short	0x00ff


	//----- nvinfo : EIATTR_EXIT_INSTR_OFFSETS
	.align		4
        /*0060*/ 	.byte	0x04, 0x1c
        /*0062*/ 	.short	(.L_23 - .L_22)


	//   ....[0]....
.L_22:
        /*0064*/ 	.word	0x00000ac0


	//   ....[1]....
        /*0068*/ 	.word	0x00000ae0


	//----- nvinfo : EIATTR_REQNTID
	.align		4
.L_23:
        /*006c*/ 	.byte	0x04, 0x10
        /*006e*/ 	.short	(.L_25 - .L_24)
.L_24:
        /*0070*/ 	.word	0x00000080
        /*0074*/ 	.word	0x00000001
        /*0078*/ 	.word	0x00000001


	//----- nvinfo : EIATTR_CBANK_PARAM_SIZE
	.align		4
.L_25:
        /*007c*/ 	.byte	0x03, 0x19
        /*007e*/ 	.short	0x0020


	//----- nvinfo : EIATTR_PARAM_CBANK
	.align		4
        /*0080*/ 	.byte	0x04, 0x0a
        /*0082*/ 	.short	(.L_27 - .L_26)
	.align		4
.L_26:
        /*0084*/ 	.word	index@(.nv.constant0.triton_poi_fused_add_div_sqrt_13)
        /*0088*/ 	.short	0x0210
        /*008a*/ 	.short	0x0020


	//----- nvinfo : EIATTR_SW_WAR
	.align		4
.L_27:
        /*008c*/ 	.byte	0x04, 0x36
        /*008e*/ 	.short	(.L_29 - .L_28)
.L_28:
        /*0090*/ 	.word	0x00000008
.L_29:


//--------------------- .nv.callgraph             --------------------------
	.section	.nv.callgraph,"",@"SHT_CUDA_CALLGRAPH"
	.align	4
	.sectionentsize	8
	.align		4
        /*0000*/ 	.word	0x00000000
	.align		4
        /*0004*/ 	.word	0xffffffff
	.align		4
        /*0008*/ 	.word	0x00000000
	.align		4
        /*000c*/ 	.word	0xfffffffe
	.align		4
        /*0010*/ 	.word	0x00000000
	.align		4
        /*0014*/ 	.word	0xfffffffd
	.align		4
        /*0018*/ 	.word	0x00000000
	.align		4
        /*001c*/ 	.word	0xfffffffc


//--------------------- .nv.constant4             --------------------------
	.section	.nv.constant4,"a",@progbits
	.align	8
	.align		8
.nv.constant4:
        /*0000*/ 	.dword	_$_str
	.align		8
        /*0008*/ 	.dword	_$_str_$_2


//--------------------- .text.triton_poi_fused_add_div_sqrt_13 --------------------------
	.section	.text.triton_poi_fused_add_div_sqrt_13,"ax",@progbits
	.sectionflags	@"SHF_BARRIERS=1"
	.align	128
        .global         triton_poi_fused_add_div_sqrt_13
        .type           triton_poi_fused_add_div_sqrt_13,@function
        .size           triton_poi_fused_add_div_sqrt_13,(.L_x_1 - triton_poi_fused_add_div_sqrt_13)
        .other          triton_poi_fused_add_div_sqrt_13,@"STO_CUDA_ENTRY STV_DEFAULT"
triton_poi_fused_add_div_sqrt_13:
.text.triton_poi_fused_add_div_sqrt_13:
[----:B------:R-:W0:Y:S01]  /*0000*/  LDC R1, c[0x0][0x28] ;  /* 0x00000a00ff017b82 */ /* 0x000e220000000800 */
[----:B------:R-:W1:Y:S07]  /*0010*/  S2R R10, SR_CTAID.Y ;  /* 0x00000000000a7919 */ /* 0x000e6e0000002600 */
[----:B------:R-:W2:Y:S01]  /*0020*/  LDC.64 R2, c[0x0][0x210] ;  /* 0x00008400ff027b82 */ /* 0x000ea20000000a00 */
[----:B------:R-:W-:Y:S02]  /*0030*/  CS2R R12, SRZ ;  /* 0x00000000000c7805 */ /* 0x000fe4000001ff00 */
[----:B------:R-:W-:Y:S01]  /*0040*/  CS2R R14, SRZ ;  /* 0x00000000000e7805 */ /* 0x000fe2000001ff00 */
[----:B------:R-:W3:Y:S01]  /*0050*/  S2R R0, SR_TID.X ;  /* 0x0000000000007919 */ /* 0x000ee20000002100 */
[----:B------:R-:W-:Y:S01]  /*0060*/  ULDC.64 UR6, c[0x0][0x208] ;  /* 0x0000820000067ab9 */ /* 0x000fe20000000a00 */
[----:B------:R-:W4:Y:S01]  /*0070*/  S2R R19, SR_CTAID.X ;  /* 0x0000000000137919 */ /* 0x000f220000002500 */
[----:B-1----:R-:W-:-:S02]  /*0080*/  IMAD.SHL.U32 R9, R10, 0x20, RZ ;  /* 0x000000200a097824 */ /* 0x002fc400078e00ff */
[----:B---3--:R-:W-:Y:S01]  /*0090*/  IMAD.SHL.U32 R16, R0, 0x4, RZ ;  /* 0x0000000400107824 */ /* 0x008fe200078e00ff */
[----:B------:R-:W-:Y:S01]  /*00a0*/  SHF.R.U32.HI R8, RZ, 0x3, R0 ;  /* 0x00000003ff087819 */ /* 0x000fe20000011600 */
[----:B----4-:R-:W-:-:S03]  /*00b0*/  IMAD.SHL.U32 R19, R19, 0x20, RZ ;  /* 0x0000002013137824 */ /* 0x010fc600078e00ff */
[----:B------:R-:W-:Y:S02]  /*00c0*/  LOP3.LUT R4, R9, 0x1c, R16, 0xf8, !PT ;  /* 0x0000001c09047812 */ /* 0x000fe400078ef810 */
[----:B------:R-:W-:Y:S02]  /*00d0*/  SGXT.U32 R8, R8, 0x4 ;  /* 0x000000040808781a */ /* 0x000fe40000000000 */
[----:B------:R-:W-:Y:S02]  /*00e0*/  SHF.R.S32.HI R5, RZ, 0x1f, R4 ;  /* 0x0000001fff057819 */ /* 0x000fe40000011404 */
[----:B------:R-:W-:Y:S02]  /*00f0*/  ISETP.GE.AND P0, PT, R4, 0x200, PT ;  /* 0x000002000400780c */ /* 0x000fe40003f06270 */
[----:B------:R-:W-:-:S04]  /*0100*/  LEA.HI R5, R5, R4, RZ, 0x7 ;  /* 0x0000000405057211 */ /* 0x000fc800078f38ff */
[C---:B------:R-:W-:Y:S02]  /*0110*/  SHF.L.U32 R6, R5.reuse, 0xa, RZ ;  /* 0x0000000a05067819 */ /* 0x040fe400000006ff */
[----:B------:R-:W-:Y:S02]  /*0120*/  LOP3.LUT R7, R5, 0xffffff80, RZ, 0xc0, !PT ;  /* 0xffffff8005077812 */ /* 0x000fe400078ec0ff */
[----:B------:R-:W-:Y:S02]  /*0130*/  LOP3.LUT R6, R6, 0xfffe0000, RZ, 0xc0, !PT ;  /* 0xfffe000006067812 */ /* 0x000fe400078ec0ff */
[----:B------:R-:W-:Y:S02]  /*0140*/  LOP3.LUT R5, R19, R8, RZ, 0xfc, !PT ;  /* 0x0000000813057212 */ /* 0x000fe400078efcff */
[----:B------:R-:W-:Y:S02]  /*0150*/  IADD3 R6, R6, R4, -R7 ;  /* 0x0000000406067210 */ /* 0x000fe40007ffe807 */
[----:B------:R-:W-:-:S02]  /*0160*/  ISETP.LT.AND P1, PT, R5, 0x400, !P0 ;  /* 0x000004000500780c */ /* 0x000fc40004721270 */
[----:B------:R-:W-:Y:S01]  /*0170*/  LOP3.LUT R4, R19, 0x10, R8, 0xfe, !PT ;  /* 0x0000001013047812 */ /* 0x000fe200078efe08 */
[----:B------:R-:W-:-:S03]  /*0180*/  IMAD R21, R5, 0x80, R6 ;  /* 0x0000008005157824 */ /* 0x000fc600078e0206 */
[C---:B------:R-:W-:Y:S01]  /*0190*/  ISETP.LT.AND P0, PT, R4.reuse, 0x400, !P0 ;  /* 0x000004000400780c */ /* 0x040fe20004701270 */
[----:B------:R-:W-:Y:S02]  /*01a0*/  IMAD R23, R4, 0x80, R6 ;  /* 0x0000008004177824 */ /* 0x000fe400078e0206 */
[--C-:B--2---:R-:W-:Y:S01]  /*01b0*/  IMAD.WIDE R20, R21, 0x4, R2.reuse ;  /* 0x0000000415147825 */ /* 0x104fe200078e0202 */
[----:B------:R-:W-:Y:S02]  /*01c0*/  CS2R R4, SRZ ;  /* 0x0000000000047805 */ /* 0x000fe4000001ff00 */
[----:B------:R-:W-:Y:S01]  /*01d0*/  CS2R R6, SRZ ;  /* 0x0000000000067805 */ /* 0x000fe2000001ff00 */
[----:B------:R-:W-:Y:S01]  /*01e0*/  IMAD.WIDE R22, R23, 0x4, R2 ;  /* 0x0000000417167825 */ /* 0x000fe200078e0202 */
[----:B------:R1:W2:Y:S01]  /*01f0*/  @P1 LDG.E.EL.128 R12, desc[UR6][R20.64] ;  /* 0x00000006140c1981 */ /* 0x0002a2000c2e1d00 */
[----:B------:R-:W3:Y:S04]  /*0200*/  S2UR UR5, SR_CgaCtaId ;  /* 0x00000000000579c3 */ /* 0x000ee80000008800 */
[----:B------:R4:W5:Y:S01]  /*0210*/  @P0 LDG.E.EL.128 R4, desc[UR6][R22.64] ;  /* 0x0000000616040981 */ /* 0x000962000c2e1d00 */
[----:B------:R-:W-:Y:S01]  /*0220*/  SHF.L.U32 R11, R0, 0x7, RZ ;  /* 0x00000007000b7819 */ /* 0x000fe200000006ff */
[----:B------:R-:W-:Y:S01]  /*0230*/  UMOV UR4, 0x400 ;  /* 0x0000040000047882 */ /* 0x000fe20000000000 */
[----:B------:R-:W-:Y:S01]  /*0240*/  SHF.R.S32.HI R10, RZ, 0x1a, R10 ;  /* 0x0000001aff0a7819 */ /* 0x000fe2000001140a */
[----:B------:R-:W3:Y:S01]  /*0250*/  LDC.64 R2, c[0x0][0x218] ;  /* 0x00008600ff027b82 */ /* 0x000ee20000000a00 */
[----:B------:R-:W-:-:S02]  /*0260*/  LOP3.LUT R11, R11, 0x380, RZ, 0xc0, !PT ;  /* 0x000003800b0b7812 */ /* 0x000fc400078ec0ff */
[-C--:B------:R-:W-:Y:S02]  /*0270*/  LOP3.LUT R17, R9, R8.reuse, RZ, 0xfc, !PT ;  /* 0x0000000809117212 */ /* 0x080fe400078efcff */
[----:B------:R-:W-:Y:S02]  /*0280*/  LOP3.LUT R18, R9, 0x10, R8, 0xfe, !PT ;  /* 0x0000001009127812 */ /* 0x000fe400078efe08 */
[C---:B------:R-:W-:Y:S02]  /*0290*/  LOP3.LUT R9, R11.reuse, 0x20, RZ, 0xfc, !PT ;  /* 0x000000200b097812 */ /* 0x040fe400078efcff */
[----:B-1----:R-:W-:Y:S02]  /*02a0*/  SGXT R20, R10, 0x1 ;  /* 0x000000010a14781a */ /* 0x002fe40000000200 */
[C---:B------:R-:W-:Y:S02]  /*02b0*/  LOP3.LUT R8, R11.reuse, R8, RZ, 0xfc, !PT ;  /* 0x000000080b087212 */ /* 0x040fe400078efcff */
[----:B------:R-:W-:-:S02]  /*02c0*/  LOP3.LUT R10, R11, 0x40, RZ, 0xfc, !PT ;  /* 0x000000400b0a7812 */ /* 0x000fc400078efcff */
[----:B----4-:R-:W-:Y:S01]  /*02d0*/  LOP3.LUT R22, R11, 0x60, RZ, 0xfc, !PT ;  /* 0x000000600b167812 */ /* 0x010fe200078efcff */
[----:B---3--:R-:W-:Y:S01]  /*02e0*/  UPRMT UR4, UR5, 0x654, UR4 ;  /* 0x0000065405047896 */ /* 0x008fe20008000004 */
[----:B------:R-:W-:-:S04]  /*02f0*/  LOP3.LUT R19, R19, 0x1c, R16, 0xf8, !PT ;  /* 0x0000001c13137812 */ /* 0x000fc800078ef810 */
[----:B------:R-:W-:Y:S02]  /*0300*/  ISETP.GE.AND P0, PT, R19, 0x400, PT ;  /* 0x000004001300780c */ /* 0x000fe40003f06270 */
[----:B------:R-:W-:Y:S02]  /*0310*/  LEA.HI R11, R11, UR4, RZ, 0x1d ;  /* 0x000000040b0b7c11 */ /* 0x000fe4000f8fe8ff */
[----:B------:R-:W-:Y:S02]  /*0320*/  LEA.HI R9, R9, UR4, RZ, 0x1d ;  /* 0x0000000409097c11 */ /* 0x000fe4000f8fe8ff */
[----:B------:R-:W-:Y:S01]  /*0330*/  LEA.HI R21, R10, UR4, RZ, 0x1d ;  /* 0x000000040a157c11 */ /* 0x000fe2000f8fe8ff */
[----:B------:R-:W-:Y:S01]  /*0340*/  IMAD R23, R8, 0x4, R11 ;  /* 0x0000000408177824 */ /* 0x000fe200078e020b */
[----:B------:R-:W-:Y:S01]  /*0350*/  LEA.HI R25, R22, UR4, RZ, 0x1d ;  /* 0x0000000416197c11 */ /* 0x000fe2000f8fe8ff */
[C---:B------:R-:W-:Y:S01]  /*0360*/  IMAD R26, R8.reuse, 0x4, R9 ;  /* 0x00000004081a7824 */ /* 0x040fe200078e0209 */
[----:B------:R-:W-:-:S02]  /*0370*/  LEA R21, R8, R21, 0x2 ;  /* 0x0000001508157211 */ /* 0x000fc400078e10ff */
[----:B------:R-:W-:Y:S02]  /*0380*/  CS2R R10, SRZ ;  /* 0x00000000000a7805 */ /* 0x000fe4000001ff00 */
[----:B------:R-:W-:Y:S01]  /*0390*/  ISETP.LT.AND P1, PT, R18, 0x200, !P0 ;  /* 0x000002001200780c */ /* 0x000fe20004721270 */
[----:B------:R-:W-:Y:S01]  /*03a0*/  IMAD R22, R8, 0x4, R25 ;  /* 0x0000000408167824 */ /* 0x000fe200078e0219 */
[C---:B------:R-:W-:Y:S02]  /*03b0*/  LEA.HI R8, R20.reuse, R18, RZ, 0x7 ;  /* 0x0000001214087211 */ /* 0x040fe400078f38ff */
[----:B------:R-:W-:-:S03]  /*03c0*/  LEA.HI R20, R20, R17, RZ, 0x7 ;  /* 0x0000001114147211 */ /* 0x000fc600078f38ff */
[----:B------:R-:W-:-:S05]  /*03d0*/  IMAD.SHL.U32 R8, R8, 0x8, RZ ;  /* 0x0000000808087824 */ /* 0x000fca00078e00ff */
[----:B------:R-:W-:-:S04]  /*03e0*/  LOP3.LUT R8, R8, 0xfffffc00, RZ, 0xc0, !PT ;  /* 0xfffffc0008087812 */ /* 0x000fc800078ec0ff */
[----:B------:R-:W-:Y:S02]  /*03f0*/  IADD3 R25, R19, R8, RZ ;  /* 0x0000000813197210 */ /* 0x000fe40007ffe0ff */
[----:B------:R-:W-:-:S03]  /*0400*/  CS2R R8, SRZ ;  /* 0x0000000000087805 */ /* 0x000fc6000001ff00 */
[----:B0-----:R-:W-:-:S04]  /*0410*/  IMAD.WIDE R24, R25, 0x4, R2 ;  /* 0x0000000419187825 */ /* 0x001fc800078e0202 */
[----:B------:R-:W-:Y:S01]  /*0420*/  IMAD.SHL.U32 R20, R20, 0x8, RZ ;  /* 0x0000000814147824 */ /* 0x000fe200078e00ff */
[----:B------:R-:W-:-:S04]  /*0430*/  ISETP.LT.AND P0, PT, R17, 0x200, !P0 ;  /* 0x000002001100780c */ /* 0x000fc80004701270 */
[----:B------:R-:W-:Y:S01]  /*0440*/  LOP3.LUT R20, R20, 0xfffffc00, RZ, 0xc0, !PT ;  /* 0xfffffc0014147812 */ /* 0x000fe200078ec0ff */
[----:B--2---:R-:W-:Y:S04]  /*0450*/  STS [R23], R12 ;  /* 0x0000000c17007388 */ /* 0x004fe80000000800 */
[----:B------:R0:W-:Y:S04]  /*0460*/  STS [R26+0x80], R13 ;  /* 0x0000800d1a007388 */ /* 0x0001e80000000800 */
[----:B------:R-:W-:Y:S04]  /*0470*/  STS [R21+0x100], R14 ;  /* 0x0001000e15007388 */ /* 0x000fe80000000800 */
[----:B------:R-:W-:Y:S04]  /*0480*/  STS [R22+0x180], R15 ;  /* 0x0001800f16007388 */ /* 0x000fe80000000800 */
[----:B-----5:R-:W-:Y:S04]  /*0490*/  STS [R23+0x40], R4 ;  /* 0x0000400417007388 */ /* 0x020fe80000000800 */
[----:B------:R1:W-:Y:S04]  /*04a0*/  STS [R26+0xc0], R5 ;  /* 0x0000c0051a007388 */ /* 0x0003e80000000800 */
[----:B------:R-:W-:Y:S04]  /*04b0*/  STS [R21+0x140], R6 ;  /* 0x0001400615007388 */ /* 0x000fe80000000800 */
[----:B------:R2:W-:Y:S01]  /*04c0*/  STS [R22+0x1c0], R7 ;  /* 0x0001c00716007388 */ /* 0x0005e20000000800 */
[----:B------:R-:W-:Y:S01]  /*04d0*/  BAR.SYNC.DEFER_BLOCKING 0x0 ;  /* 0x0000000000007b1d */ /* 0x000fe20000010000 */
[----:B0-----:R-:W-:Y:S01]  /*04e0*/  IMAD.IADD R13, R19, 0x1, R20 ;  /* 0x00000001130d7824 */ /* 0x001fe200078e0214 */
[----:B-1----:R-:W-:-:S03]  /*04f0*/  CS2R R4, SRZ ;  /* 0x0000000000047805 */ /* 0x002fc6000001ff00 */
[----:B------:R-:W-:Y:S01]  /*0500*/  IMAD.WIDE R12, R13, 0x4, R2 ;  /* 0x000000040d0c7825 */ /* 0x000fe200078e0202 */
[----:B--2---:R-:W-:Y:S01]  /*0510*/  CS2R R6, SRZ ;  /* 0x0000000000067805 */ /* 0x004fe2000001ff00 */
[----:B------:R-:W2:Y:S05]  /*0520*/  @P1 LDG.E.EL.128 R8, desc[UR6][R24.64] ;  /* 0x0000000618081981 */ /* 0x000eaa000c2e1d00 */
[----:B------:R-:W3:Y:S01]  /*0530*/  @P0 LDG.E.EL.128 R4, desc[UR6][R12.64] ;  /* 0x000000060c040981 */ /* 0x000ee2000c2e1d00 */
[----:B------:R-:W-:Y:S01]  /*0540*/  LOP3.LUT R16, R16, 0x1fc, RZ, 0xc0, !PT ;  /* 0x000001fc10107812 */ /* 0x000fe200078ec0ff */
[----:B------:R-:W-:Y:S01]  /*0550*/  IMAD R17, R17, 0x400, R19 ;  /* 0x0000040011117824 */ /* 0x000fe200078e0213 */
[----:B------:R-:W-:Y:S01]  /*0560*/  LEA R19, R18, R19, 0xa ;  /* 0x0000001312137211 */ /* 0x000fe200078e50ff */
[----:B--2---:R-:W-:Y:S01]  /*0570*/  FADD R14, R8, 9.9999997171806853657e-10 ;  /* 0x3089705f080e7421 */ /* 0x004fe20000000000 */
[----:B------:R-:W-:Y:S01]  /*0580*/  SHF.R.U32.HI R8, RZ, 0x1, R0 ;  /* 0x00000001ff087819 */ /* 0x000fe20000011600 */
[----:B------:R-:W-:Y:S01]  /*0590*/  FADD R3, R9, 9.9999997171806853657e-10 ;  /* 0x3089705f09037421 */ /* 0x000fe20000000000 */
[----:B------:R-:W-:Y:S01]  /*05a0*/  FADD R2, R10, 9.9999997171806853657e-10 ;  /* 0x3089705f0a027421 */ /* 0x000fe20000000000 */
[----:B---3--:R-:W-:Y:S01]  /*05b0*/  FADD R9, R4, 9.9999997171806853657e-10 ;  /* 0x3089705f04097421 */ /* 0x008fe20000000000 */
[----:B------:R-:W-:Y:S01]  /*05c0*/  LOP3.LUT R8, R8, 0x3c, RZ, 0xc0, !PT ;  /* 0x0000003c08087812 */ /* 0x000fe200078ec0ff */
[----:B------:R-:W-:Y:S01]  /*05d0*/  FADD R10, R6, 9.9999997171806853657e-10 ;  /* 0x3089705f060a7421 */ /* 0x000fe20000000000 */
[----:B------:R-:W-:Y:S01]  /*05e0*/  LOP3.LUT R6, R16, 0x200, RZ, 0xfc, !PT ;  /* 0x0000020010067812 */ /* 0x000fe200078efcff */
[----:B------:R-:W0:Y:S01]  /*05f0*/  MUFU.SQRT R3, R3 ;  /* 0x0000000300037308 */ /* 0x000e220000002000 */
[----:B------:R-:W-:Y:S01]  /*0600*/  IADD3 R13, R8, UR4, RZ ;  /* 0x00000004080d7c10 */ /* 0x000fe2000fffe0ff */
[----:B------:R-:W-:Y:S01]  /*0610*/  FADD R8, R5, 9.9999997171806853657e-10 ;  /* 0x3089705f05087421 */ /* 0x000fe20000000000 */
[----:B------:R-:W-:Y:S01]  /*0620*/  FADD R7, R7, 9.9999997171806853657e-10 ;  /* 0x3089705f07077421 */ /* 0x000fe20000000000 */
[----:B------:R-:W-:-:S02]  /*0630*/  FADD R11, R11, 9.9999997171806853657e-10 ;  /* 0x3089705f0b0b7421 */ /* 0x000fc40000000000 */
[----:B------:R-:W-:Y:S02]  /*0640*/  IMAD R13, R16, 0x4, R13 ;  /* 0x00000004100d7824 */ /* 0x000fe400078e020d */
[----:B------:R-:W1:Y:S03]  /*0650*/  MUFU.SQRT R14, R14 ;  /* 0x0000000e000e7308 */ /* 0x000e660000002000 */
[----:B------:R-:W2:Y:S01]  /*0660*/  LDS R4, [R13] ;  /* 0x000000000d047984 */ /* 0x000ea20000000800 */
[----:B0-----:R-:W-:-:S04]  /*0670*/  FADD R23, R3, 1.00000001335143196e-10 ;  /* 0x2edbe6ff03177421 */ /* 0x001fc80000000000 */
[----:B------:R-:W0:Y:S01]  /*0680*/  MUFU.SQRT R9, R9 ;  /* 0x0000000900097308 */ /* 0x000e220000002000 */
[----:B------:R-:W-:Y:S01]  /*0690*/  SHF.R.U32.HI R3, RZ, 0x3, R6 ;  /* 0x00000003ff037819 */ /* 0x000fe20000011606 */
[----:B------:R-:W-:Y:S01]  /*06a0*/  LDS R5, [R13+0x4] ;  /* 0x000004000d057984 */ /* 0x000fe20000000800 */
[----:B------:R-:W-:-:S03]  /*06b0*/  FSETP.GT.AND P3, PT, R23, 8.50705917302346158658e+37, PT ;  /* 0x7e8000001700780b */ /* 0x000fc60003f64000 */
[----:B------:R-:W3:Y:S01]  /*06c0*/  LDS R6, [R13+0x8] ;  /* 0x000008000d067984 */ /* 0x000ee20000000800 */
[----:B-1----:R-:W-:Y:S01]  /*06d0*/  FADD R22, R14, 1.00000001335143196e-10 ;  /* 0x2edbe6ff0e167421 */ /* 0x002fe20000000000 */
[----:B------:R-:W1:Y:S01]  /*06e0*/  MUFU.SQRT R10, R10 ;  /* 0x0000000a000a7308 */ /* 0x000e620000002000 */
[----:B------:R-:W-:-:S03]  /*06f0*/  LOP3.LUT R3, R3, 0x7c, RZ, 0xc0, !PT ;  /* 0x0000007c03037812 */ /* 0x000fc600078ec0ff */
[----:B------:R-:W-:Y:S02]  /*0700*/  FSETP.GT.AND P4, PT, R22, 8.50705917302346158658e+37, PT ;  /* 0x7e8000001600780b */ /* 0x000fe40003f84000 */
[----:B------:R-:W-:Y:S02]  /*0710*/  VIADD R3, R3, UR4 ;  /* 0x0000000403037c36 */ /* 0x000fe40008000000 */
[----:B0-----:R-:W-:Y:S01]  /*0720*/  FADD R21, R9, 1.00000001335143196e-10 ;  /* 0x2edbe6ff09157421 */ /* 0x001fe20000000000 */
[----:B------:R-:W0:Y:S01]  /*0730*/  MUFU.SQRT R12, R8 ;  /* 0x00000008000c7308 */ /* 0x000e220000002000 */
[----:B------:R-:W-:Y:S01]  /*0740*/  @P3 FMUL R23, R23, 0.25 ;  /* 0x3e80000017173820 */ /* 0x000fe20000400000 */
[----:B------:R-:W-:Y:S02]  /*0750*/  LEA R16, R16, R3, 0x2 ;  /* 0x0000000310107211 */ /* 0x000fe400078e10ff */
[----:B------:R-:W-:Y:S01]  /*0760*/  FSETP.GT.AND P2, PT, R21, 8.50705917302346158658e+37, PT ;  /* 0x7e8000001500780b */ /* 0x000fe20003f44000 */
[----:B-1----:R-:W-:-:S03]  /*0770*/  FADD R20, R10, 1.00000001335143196e-10 ;  /* 0x2edbe6ff0a147421 */ /* 0x002fc60000000000 */
[----:B------:R1:W4:Y:S01]  /*0780*/  MUFU.SQRT R14, R7 ;  /* 0x00000007000e7308 */ /* 0x0003220000002000 */
[----:B------:R-:W-:Y:S01]  /*0790*/  LDS R10, [R16+0x808] ;  /* 0x00080800100a7984 */ /* 0x000fe20000000800 */
[----:B------:R-:W-:Y:S01]  /*07a0*/  @P4 FMUL R22, R22, 0.25 ;  /* 0x3e80000016164820 */ /* 0x000fe20000400000 */
[----:B------:R-:W-:Y:S01]  /*07b0*/  FSETP.GT.AND P5, PT, R20, 8.50705917302346158658e+37, PT ;  /* 0x7e8000001400780b */ /* 0x000fe20003fa4000 */
[----:B0-----:R-:W-:-:S04]  /*07c0*/  FADD R15, R12, 1.00000001335143196e-10 ;  /* 0x2edbe6ff0c0f7421 */ /* 0x001fc80000000000 */
[----:B------:R0:W5:Y:S01]  /*07d0*/  MUFU.SQRT R0, R11 ;  /* 0x0000000b00007308 */ /* 0x0001620000002000 */
[----:B-1----:R-:W1:Y:S01]  /*07e0*/  LDS R7, [R13+0xc] ;  /* 0x00000c000d077984 */ /* 0x002e620000000800 */
[----:B------:R-:W-:Y:S01]  /*07f0*/  @P2 FMUL R21, R21, 0.25 ;  /* 0x3e80000015152820 */ /* 0x000fe20000400000 */
[----:B--2---:R-:W-:Y:S01]  /*0800*/  @P2 FMUL R4, R4, 0.25 ;  /* 0x3e80000004042820 */ /* 0x004fe20000400000 */
[----:B------:R-:W-:Y:S01]  /*0810*/  FSETP.GT.AND P6, PT, R15, 8.50705917302346158658e+37, PT ;  /* 0x7e8000000f00780b */ /* 0x000fe20003fc4000 */
[----:B------:R-:W2:Y:S01]  /*0820*/  LDS R12, [R16+0x804] ;  /* 0x00080400100c7984 */ /* 0x000ea20000000800 */
[----:B----4-:R-:W-:Y:S02]  /*0830*/  FADD R14, R14, 1.00000001335143196e-10 ;  /* 0x2edbe6ff0e0e7421 */ /* 0x010fe40000000000 */
[----:B------:R-:W4:Y:S01]  /*0840*/  MUFU.SQRT R2, R2 ;  /* 0x0000000200027308 */ /* 0x000f220000002000 */
[----:B0-----:R-:W0:Y:S01]  /*0850*/  LDS R11, [R16+0x800] ;  /* 0x00080000100b7984 */ /* 0x001e220000000800 */
[----:B------:R-:W-:Y:S01]  /*0860*/  @P5 FMUL R20, R20, 0.25 ;  /* 0x3e80000014145820 */ /* 0x000fe20000400000 */
[----:B------:R-:W-:-:S02]  /*0870*/  FSETP.GT.AND P2, PT, R14, 8.50705917302346158658e+37, PT ;  /* 0x7e8000000e00780b */ /* 0x000fc40003f44000 */
[----:B------:R0:W0:Y:S01]  /*0880*/  LDS R13, [R16+0x80c] ;  /* 0x00080c00100d7984 */ /* 0x0000220000000800 */
[----:B---3--:R-:W-:Y:S01]  /*0890*/  @P5 FMUL R6, R6, 0.25 ;  /* 0x3e80000006065820 */ /* 0x008fe20000400000 */
[----:B-----5:R-:W-:Y:S01]  /*08a0*/  FADD R0, R0, 1.00000001335143196e-10 ;  /* 0x2edbe6ff00007421 */ /* 0x020fe20000000000 */
[----:B------:R4:W-:Y:S01]  /*08b0*/  MUFU.RCP R8, R22 ;  /* 0x0000001600087308 */ /* 0x0009e20000001000 */
[----:B------:R-:W-:Y:S01]  /*08c0*/  @P6 FMUL R15, R15, 0.25 ;  /* 0x3e8000000f0f6820 */ /* 0x000fe20000400000 */
[----:B------:R-:W-:Y:S02]  /*08d0*/  @P6 FMUL R5, R5, 0.25 ;  /* 0x3e80000005056820 */ /* 0x000fe40000400000 */
[----:B------:R-:W-:-:S04]  /*08e0*/  FSETP.GT.AND P5, PT, R0, 8.50705917302346158658e+37, PT ;  /* 0x7e8000000000780b */ /* 0x000fc80003fa4000 */
[----:B------:R-:W-:Y:S01]  /*08f0*/  MUFU.RCP R9, R23 ;  /* 0x0000001700097308 */ /* 0x000fe20000001000 */
[----:B----4-:R-:W-:Y:S01]  /*0900*/  FADD R22, R2, 1.00000001335143196e-10 ;  /* 0x2edbe6ff02167421 */ /* 0x010fe20000000000 */
[----:B------:R-:W-:Y:S01]  /*0910*/  @P2 FMUL R14, R14, 0.25 ;  /* 0x3e8000000e0e2820 */ /* 0x000fe20000400000 */
[----:B------:R-:W3:Y:S03]  /*0920*/  LDC.64 R2, c[0x0][0x220] ;  /* 0x00008800ff027b82 */ /* 0x000ee60000000a00 */
[----:B------:R-:W-:Y:S02]  /*0930*/  FSETP.GT.AND P6, PT, R22, 8.50705917302346158658e+37, PT ;  /* 0x7e8000001600780b */ /* 0x000fe40003fc4000 */
[----:B------:R-:W4:Y:S01]  /*0940*/  MUFU.RCP R21, R21 ;  /* 0x0000001500157308 */ /* 0x000f220000001000 */
[----:B------:R-:W-:-:S07]  /*0950*/  @P5 FMUL R0, R0, 0.25 ;  /* 0x3e80000000005820 */ /* 0x000fce0000400000 */
[----:B------:R-:W5:Y:S01]  /*0960*/  MUFU.RCP R24, R15 ;  /* 0x0000000f00187308 */ /* 0x000f620000001000 */
[----:B-1----:R-:W-:Y:S02]  /*0970*/  @P2 FMUL R7, R7, 0.25 ;  /* 0x3e80000007072820 */ /* 0x002fe40000400000 */
[----:B------:R-:W-:Y:S01]  /*0980*/  @P6 FMUL R22, R22, 0.25 ;  /* 0x3e80000016166820 */ /* 0x000fe20000400000 */
[----:B------:R-:W-:Y:S01]  /*0990*/  @P6 FMUL R10, R10, 0.25 ;  /* 0x3e8000000a0a6820 */ /* 0x000fe20000400000 */
[----:B--2---:R-:W-:Y:S01]  /*09a0*/  @P3 FMUL R12, R12, 0.25 ;  /* 0x3e8000000c0c3820 */ /* 0x004fe20000400000 */
[----:B----4-:R-:W-:Y:S02]  /*09b0*/  FMUL R4, R21, R4 ;  /* 0x0000000415047220 */ /* 0x010fe40000400000 */
[----:B------:R-:W1:Y:S01]  /*09c0*/  MUFU.RCP R23, R20 ;  /* 0x0000001400177308 */ /* 0x000e620000001000 */
[----:B0-----:R-:W-:Y:S01]  /*09d0*/  @P4 FMUL R11, R11, 0.25 ;  /* 0x3e8000000b0b4820 */ /* 0x001fe20000400000 */
[----:B------:R-:W-:Y:S01]  /*09e0*/  FMUL R9, R9, R12 ;  /* 0x0000000c09097220 */ /* 0x000fe20000400000 */
[----:B---3--:R-:W-:-:S04]  /*09f0*/  IMAD.WIDE R16, R17, 0x4, R2 ;  /* 0x0000000411107825 */ /* 0x008fc800078e0202 */
[----:B------:R-:W-:Y:S01]  /*0a00*/  @P5 FMUL R13, R13, 0.25 ;  /* 0x3e8000000d0d5820 */ /* 0x000fe20000400000 */
[----:B------:R-:W-:Y:S01]  /*0a10*/  FMUL R8, R8, R11 ;  /* 0x0000000b08087220 */ /* 0x000fe20000400000 */
[----:B-----5:R-:W-:Y:S01]  /*0a20*/  FMUL R5, R24, R5 ;  /* 0x0000000518057220 */ /* 0x020fe20000400000 */
[----:B------:R-:W0:Y:S01]  /*0a30*/  MUFU.RCP R14, R14 ;  /* 0x0000000e000e7308 */ /* 0x000e220000001000 */
[----:B------:R-:W-:-:S04]  /*0a40*/  IMAD.WIDE R2, R19, 0x4, R2 ;  /* 0x0000000413027825 */ /* 0x000fc800078e0202 */
[----:B-1----:R-:W-:-:S03]  /*0a50*/  FMUL R6, R23, R6 ;  /* 0x0000000617067220 */ /* 0x002fc60000400000 */
[----:B------:R-:W1:Y:S01]  /*0a60*/  MUFU.RCP R15, R22 ;  /* 0x00000016000f7308 */ /* 0x000e620000001000 */
[----:B0-----:R-:W-:-:S07]  /*0a70*/  FMUL R7, R14, R7 ;  /* 0x000000070e077220 */ /* 0x001fce0000400000 */
[----:B------:R-:W0:Y:S01]  /*0a80*/  MUFU.RCP R0, R0 ;  /* 0x0000000000007308 */ /* 0x000e220000001000 */
[----:B------:R2:W-:Y:S01]  /*0a90*/  @P0 STG.E.128 desc[UR6][R16.64], R4 ;  /* 0x0000000410000986 */ /* 0x0005e2000c101d06 */
[----:B-1----:R-:W-:Y:S01]  /*0aa0*/  FMUL R10, R15, R10 ;  /* 0x0000000a0f0a7220 */ /* 0x002fe20000400000 */
[----:B0-----:R-:W-:Y:S01]  /*0ab0*/  FMUL R11, R0, R13 ;  /* 0x0000000d000b7220 */ /* 0x001fe20000400000 */
[----:B------:R-:W-:Y:S06]  /*0ac0*/  @!P1 EXIT ;  /* 0x000000000000994d */ /* 0x000fec0003800000 */
[----:B------:R-:W-:Y:S01]  /*0ad0*/  STG.E.128 desc[UR6][R2.64], R8 ;  /* 0x0000000802007986 */ /* 0x000fe2000c101d06 */
[----:B------:R-:W-:Y:S05]  /*0ae0*/  EXIT ;  /* 0x000000000000794d */ /* 0x000fea0003800000 */
.L_x_0:
[----:B------:R-:W-:-:S00]  /*0af0*/  BRA `(.L_x_0) ;  /* 0xfffffffc00fc7947 */ /* 0x000fc0000383ffff */
[----:B------:R-:W-:-:S00]  /*0b00*/  NOP ;  /* 0x0000000000007918 */ /* 0x000fc00000000000 */
[----:B------:R-:W-:-:S00]  /*0b10*/  NOP ;  /* 0x0000000000007918 */ /* 0x000fc00000000000 */
[----:B------:R-:W-:-:S00]  /*0b20*/  NOP ;  /* 0x0000000000007918 */ /* 0x000fc00000000000 */
[----:B------:R-:W-:-:S00]  /*0b30*/  NOP ;  /* 0x0000000000007918 */ /* 0x000fc00000000000 */
[----:B------:R-:W-:-:S00]  /*0b40*/  NOP ;  /* 0x0000000000007918 */ /* 0x000fc00000000000 */
[----:B------:R-:W-:-:S00]  /*0b50*/  NOP ;  /* 0x0000000000007918 */ /* 0x000fc00000000000 */
[----:B------:R-:W-:-:S00]  /*0b60*/  NOP ;  /* 0x0000000000007918 */ /* 0x000fc00000000000 */
[----:B------:R-:W-:-:S00]  /*0b70*/  NOP ;  /* 0x0000000000007918 */ /* 0x000fc00000000000 */
.L_x_1:


//--------------------- .nv.global.init           --------------------------
	.section	.nv.global.init,"aw",@progbits
.nv.global.init:
	.type		_$_str,@object
	.size		_$_str,(_$_str_$_2 - _$_str)
_$_str:
        /*0000*/ 	.byte	0x5f, 0x5f, 0x43, 0x55, 0x44, 0x41, 0x5f, 0x46, 0x54, 0x5a, 0x00
	.type		_$_str_$_2,@object
	.size		_$_str_$_2,(.L_1 - _$_str_$_2)
_$_str_$_2:
        /*000b*/ 	.byte	0x5f, 0x5f, 0x43, 0x55, 0x44, 0x41, 0x5f, 0x50, 0x52, 0x45, 0x43, 0x5f, 0x53, 0x51, 0x52, 0x54
        /*001b*/ 	.byte	0x00
.L_1:


//--------------------- .nv.shared.triton_poi_fused_add_div_sqrt_13 --------------------------
	.section	.nv.shared.triton_poi_fused_add_div_sqrt_13,"aw",@nobits
	.sectionflags	@""
	.align	16
	.zero		1024


//--------------------- .nv.constant0.triton_poi_fused_add_div_sqrt_13 --------------------------
	.section	.nv.constant0.triton_poi_fused_add_div_sqrt_13,"a",@progbits
	.sectionflags	@""
	.align	4
.nv.constant0.triton_poi_fused_add_div_sqrt_13:
	.zero		560
